//
// Generated by NVIDIA NVVM Compiler
//
// Compiler Build ID: CL-36424714
// Cuda compilation tools, release 13.0, V13.0.88
// Based on NVVM 20.0.0
//

.version 9.0
.target sm_100
.address_size 64

	// .globl	absGovaluate

.visible .entry absGovaluate(
	.param .u64 .ptr .align 1 absGovaluate_param_0,
	.param .u32 absGovaluate_param_1
)
{
	.reg .pred 	%p<2>;
	.reg .b32 	%r<9>;
	.reg .b32 	%f<3>;
	.reg .b64 	%rd<5>;

	ld.param.u64 	%rd1, [absGovaluate_param_0];
	ld.param.u32 	%r2, [absGovaluate_param_1];
	mov.u32 	%r3, %ctaid.y;
	mov.u32 	%r4, %nctaid.x;
	mov.u32 	%r5, %ctaid.x;
	mad.lo.s32 	%r6, %r3, %r4, %r5;
	mov.u32 	%r7, %ntid.x;
	mov.u32 	%r8, %tid.x;
	mad.lo.s32 	%r1, %r6, %r7, %r8;
	setp.ge.s32 	%p1, %r1, %r2;
	@%p1 bra 	$L__BB0_2;
	cvta.to.global.u64 	%rd2, %rd1;
	mul.wide.s32 	%rd3, %r1, 4;
	add.s64 	%rd4, %rd2, %rd3;
	ld.global.f32 	%f1, [%rd4];
	abs.f32 	%f2, %f1;
	st.global.f32 	[%rd4], %f2;
$L__BB0_2:
	ret;

}


// ===== COMPILED SASS (sm_100) =====

	.target	sm_100

	.elftype	@"ET_EXEC"


//--------------------- .note.nv.tkinfo           --------------------------
	.section	.note.nv.tkinfo,"",@"SHT_NOTE"
	.sectionflags	@"SHF_NOTE_NV_TKINFO"
	.tkinfo
        /*0018*/ 	.word	0x00000002
        /*0030*/ 	.string	""
        /*0030*/ 	.string	"ptxas"
        /*0030*/ 	.string	"Cuda compilation tools, release 13.0, V13.0.88"
        /*0030*/ 	.string	"Build cuda_13.0.r13.0/compiler.36424714_0"
        /*0030*/ 	.string	"-arch sm_100 -m 64 "



//--------------------- .note.nv.cuinfo           --------------------------
	.section	.note.nv.cuinfo,"",@"SHT_NOTE"
	.sectionflags	@"SHF_NOTE_NV_CUINFO"
        /*0018*/ 	.short	0x0002
        /*001a*/ 	.short	0x0064
        /*001c*/ 	.short	0x0082
	.zero		2


//--------------------- .nv.info                  --------------------------
	.section	.nv.info,"",@"SHT_CUDA_INFO"
	.align	4


	//----- nvinfo : EIATTR_REGCOUNT
	.align		4
        /*0000*/ 	.byte	0x04, 0x2f
        /*0002*/ 	.short	(.L_1 - .L_0)
	.align		4
.L_0:
        /*0004*/ 	.word	index@(absGovaluate)
        /*0008*/ 	.word	0x00000008


	//----- nvinfo : EIATTR_FRAME_SIZE
	.align		4
.L_1:
        /*000c*/ 	.byte	0x04, 0x11
        /*000e*/ 	.short	(.L_3 - .L_2)
	.align		4
.L_2:
        /*0010*/ 	.word	index@(absGovaluate)
        /*0014*/ 	.word	0x00000000


	//----- nvinfo : EIATTR_MIN_STACK_SIZE
	.align		4
.L_3:
        /*0018*/ 	.byte	0x04, 0x12
        /*001a*/ 	.short	(.L_5 - .L_4)
	.align		4
.L_4:
        /*001c*/ 	.word	index@(absGovaluate)
        /*0020*/ 	.word	0x00000000
.L_5:


//--------------------- .nv.compat                --------------------------
	.section	.nv.compat,"",@"SHT_CUDA_COMPAT_INFO"
	.align	4
        /*0000*/ 	.byte	0x02, 0x09, 0x00, 0x00, 0x02, 0x02, 0x01, 0x00, 0x02, 0x05, 0x05, 0x00, 0x03, 0x07, 0x01, 0x01
        /*0010*/ 	.byte	0x02, 0x03, 0x00, 0x00, 0x02, 0x06, 0x01, 0x00, 0x04, 0x0b, 0x08, 0x00, 0x09, 0x00, 0x00, 0x00
        /*0020*/ 	.byte	0x00, 0x00, 0x00, 0x00


//--------------------- .nv.info.absGovaluate     --------------------------
	.section	.nv.info.absGovaluate,"",@"SHT_CUDA_INFO"
	.sectionflags	@""
	.align	4


	//----- nvinfo : EIATTR_CUDA_API_VERSION
	.align		4
        /*0000*/ 	.byte	0x04, 0x37
        /*0002*/ 	.short	(.L_7 - .L_6)
.L_6:
        /*0004*/ 	.word	0x00000082


	//----- nvinfo : EIATTR_KPARAM_INFO
	.align		4
.L_7:
        /*0008*/ 	.byte	0x04, 0x17
        /*000a*/ 	.short	(.L_9 - .L_8)
.L_8:
        /*000c*/ 	.word	0x00000000
        /*0010*/ 	.short	0x0001
        /*0012*/ 	.short	0x0008
        /*0014*/ 	.byte	0x00, 0xf0, 0x11, 0x00


	//----- nvinfo : EIATTR_KPARAM_INFO
	.align		4
.L_9:
        /*0018*/ 	.byte	0x04, 0x17
        /*001a*/ 	.short	(.L_11 - .L_10)
.L_10:
        /*001c*/ 	.word	0x00000000
        /*0020*/ 	.short	0x0000
        /*0022*/ 	.short	0x0000
        /*0024*/ 	.byte	0x00, 0xf5, 0x21, 0x00


	//----- nvinfo : EIATTR_SPARSE_MMA_MASK
	.align		4
.L_11:
        /*0028*/ 	.byte	0x03, 0x50
        /*002a*/ 	.short	0x0000


	//----- nvinfo : EIATTR_MAXREG_COUNT
	.align		4
        /*002c*/ 	.byte	0x03, 0x1b
        /*002e*/ 	.short	0x00ff


	//----- nvinfo : EIATTR_MERCURY_ISA_VERSION
	.align		4
        /*0030*/ 	.byte	0x03, 0x5f
        /*0032*/ 	.short	0x0101


	//----- nvinfo : EIATTR_VRC_CTA_INIT_COUNT
	.align		4
        /*0034*/ 	.byte	0x02, 0x4a
	.zero		1
	.zero		1


	//----- nvinfo : EIATTR_EXIT_INSTR_OFFSETS
	.align		4
        /*0038*/ 	.byte	0x04, 0x1c
        /*003a*/ 	.short	(.L_13 - .L_12)


	//   ....[0]....
.L_12:
        /*003c*/ 	.word	0x000000a0


	//   ....[1]....
        /*0040*/ 	.word	0x00000110


	//----- nvinfo : EIATTR_CBANK_PARAM_SIZE
	.align		4
.L_13:
        /*0044*/ 	.byte	0x03, 0x19
        /*0046*/ 	.short	0x000c


	//----- nvinfo : EIATTR_PARAM_CBANK
	.align		4
        /*0048*/ 	.byte	0x04, 0x0a
        /*004a*/ 	.short	(.L_15 - .L_14)
	.align		4
.L_14:
        /*004c*/ 	.word	index@(.nv.constant0.absGovaluate)
        /*0050*/ 	.short	0x0380
        /*0052*/ 	.short	0x000c


	//----- nvinfo : EIATTR_SW_WAR
	.align		4
.L_15:
        /*0054*/ 	.byte	0x04, 0x36
        /*0056*/ 	.short	(.L_17 - .L_16)
.L_16:
        /*0058*/ 	.word	0x00000008
.L_17:


//--------------------- .nv.callgraph             --------------------------
	.section	.nv.callgraph,"",@"SHT_CUDA_CALLGRAPH"
	.align	4
	.sectionentsize	8
	.align		4
        /*0000*/ 	.word	0x00000000
	.align		4
        /*0004*/ 	.word	0xffffffff
	.align		4
        /*0008*/ 	.word	0x00000000
	.align		4
        /*000c*/ 	.word	0xfffffffe
	.align		4
        /*0010*/ 	.word	0x00000000
	.align		4
        /*0014*/ 	.word	0xfffffffd
	.align		4
        /*0018*/ 	.word	0x00000000
	.align		4
        /*001c*/ 	.word	0xfffffffc


//--------------------- .text.absGovaluate        --------------------------
	.section	.text.absGovaluate,"ax",@progbits
	.align	128
        .global         absGovaluate
        .type           absGovaluate,@function
        .size           absGovaluate,(.L_x_1 - absGovaluate)
        .other          absGovaluate,@"STO_CUDA_ENTRY STV_DEFAULT"
absGovaluate:
.text.absGovaluate:
[----:B------:R-:W-:Y:S01]  /*0000*/  LDC R1, c[0x0][0x37c] ;  /* 0x0000df00ff017b82 */ /* 0x000fe20000000800 */
[----:B------:R-:W0:Y:S07]  /*0010*/  S2R R0, SR_TID.X ;  /* 0x0000000000007919 */ /* 0x000e2e0000002100 */
[----:B------:R-:W-:Y:S01]  /*0020*/  S2UR UR4, SR_CTAID.Y ;  /* 0x00000000000479c3 */ /* 0x000fe20000002600 */
[----:B------:R-:W1:Y:S01]  /*0030*/  LDCU UR5, c[0x0][0x370] ;  /* 0x00006e00ff0577ac */ /* 0x000e620008000800 */
[----:B------:R-:W2:Y:S06]  /*0040*/  LDCU UR7, c[0x0][0x388] ;  /* 0x00007100ff0777ac */ /* 0x000eac0008000800 */
[----:B------:R-:W1:Y:S08]  /*0050*/  S2UR UR6, SR_CTAID.X ;  /* 0x00000000000679c3 */ /* 0x000e700000002500 */
[----:B------:R-:W0:Y:S01]  /*0060*/  LDC R5, c[0x0][0x360] ;  /* 0x0000d800ff057b82 */ /* 0x000e220000000800 */
[----:B-1----:R-:W-:-:S06]  /*0070*/  UIMAD UR4, UR4, UR5, UR6 ;  /* 0x00000005040472a4 */ /* 0x002fcc000f8e0206 */
[----:B0-----:R-:W-:-:S05]  /*0080*/  IMAD R5, R5, UR4, R0 ;  /* 0x0000000405057c24 */ /* 0x001fca000f8e0200 */
[----:B--2---:R-:W-:-:S13]  /*0090*/  ISETP.GE.AND P0, PT, R5, UR7, PT ;  /* 0x0000000705007c0c */ /* 0x004fda000bf06270 */
[----:B------:R-:W-:Y:S05]  /*00a0*/  @P0 EXIT ;  /* 0x000000000000094d */ /* 0x000fea0003800000 */
[----:B------:R-:W0:Y:S01]  /*00b0*/  LDC.64 R2, c[0x0][0x380] ;  /* 0x0000e000ff027b82 */ /* 0x000e220000000a00 */
[----:B------:R-:W1:Y:S01]  /*00c0*/  LDCU.64 UR4, c[0x0][0x358] ;  /* 0x00006b00ff0477ac */ /* 0x000e620008000a00 */
[----:B0-----:R-:W-:-:S05]  /*00d0*/  IMAD.WIDE R2, R5, 0x4, R2 ;  /* 0x0000000405027825 */ /* 0x001fca00078e0202 */
[----:B-1----:R-:W2:Y:S02]  /*00e0*/  LDG.E R0, desc[UR4][R2.64] ;  /* 0x0000000402007981 */ /* 0x002ea4000c1e1900 */
[----:B--2---:R-:W-:-:S05]  /*00f0*/  FADD R5, |R0|, -RZ ;  /* 0x800000ff00057221 */ /* 0x004fca0000000200 */
[----:B------:R-:W-:Y:S01]  /*0100*/  STG.E desc[UR4][R2.64], R5 ;  /* 0x0000000502007986 */ /* 0x000fe2000c101904 */
[----:B------:R-:W-:Y:S05]  /*0110*/  EXIT ;  /* 0x000000000000794d */ /* 0x000fea0003800000 */
.L_x_0:
[----:B------:R-:W-:-:S00]  /*0120*/  BRA `(.L_x_0) ;  /* 0xfffffffc00fc7947 */ /* 0x000fc0000383ffff */
[----:B------:R-:W-:-:S00]  /*0130*/  NOP ;  /* 0x0000000000007918 */ /* 0x000fc00000000000 */
        /* <DEDUP_REMOVED lines=12> */
.L_x_1:


//--------------------- .nv.shared.reserved.0     --------------------------
	.section	.nv.shared.reserved.0,"aw",@nobits
	.weak		__nv_reservedSMEM_offset_0_alias
	.size		__nv_reservedSMEM_offset_0_alias, 0, 64
	.other		__nv_reservedSMEM_offset_0_alias,@"STO_CUDA_RESERVED_SHARED STV_DEFAULT"
__nv_reservedSMEM_offset_0_alias:
	.zero		0
	.zero		64


//--------------------- .nv.constant0.absGovaluate --------------------------
	.section	.nv.constant0.absGovaluate,"a",@progbits
	.sectionflags	@""
	.align	4
.nv.constant0.absGovaluate:
	.zero		908


//--------------------- SYMBOLS --------------------------

	.type		.nv.reservedSmem.offset0,@object
	.size		.nv.reservedSmem.offset0,0x4
